//
// Generated by NVIDIA NVVM Compiler
//
// Compiler Build ID: CL-36424714
// Cuda compilation tools, release 13.0, V13.0.88
// Based on NVVM 20.0.0
//

.version 9.0
.target sm_100
.address_size 64

	// .globl	_Z8f_siggenPfS_S_iiii

.visible .entry _Z8f_siggenPfS_S_iiii(
	.param .u64 .ptr .align 1 _Z8f_siggenPfS_S_iiii_param_0,
	.param .u64 .ptr .align 1 _Z8f_siggenPfS_S_iiii_param_1,
	.param .u64 .ptr .align 1 _Z8f_siggenPfS_S_iiii_param_2,
	.param .u32 _Z8f_siggenPfS_S_iiii_param_3,
	.param .u32 _Z8f_siggenPfS_S_iiii_param_4,
	.param .u32 _Z8f_siggenPfS_S_iiii_param_5,
	.param .u32 _Z8f_siggenPfS_S_iiii_param_6
)
{
	.reg .pred 	%p<10>;
	.reg .b32 	%r<20>;
	.reg .b32 	%f<25>;
	.reg .b64 	%rd<17>;

	ld.param.u64 	%rd6, [_Z8f_siggenPfS_S_iiii_param_0];
	ld.param.u64 	%rd4, [_Z8f_siggenPfS_S_iiii_param_1];
	ld.param.u64 	%rd5, [_Z8f_siggenPfS_S_iiii_param_2];
	ld.param.u32 	%r4, [_Z8f_siggenPfS_S_iiii_param_3];
	ld.param.u32 	%r5, [_Z8f_siggenPfS_S_iiii_param_4];
	ld.param.u32 	%r6, [_Z8f_siggenPfS_S_iiii_param_5];
	ld.param.u32 	%r7, [_Z8f_siggenPfS_S_iiii_param_6];
	cvta.to.global.u64 	%rd1, %rd6;
	mov.u32 	%r8, %ntid.x;
	mov.u32 	%r9, %ntid.y;
	mov.u32 	%r10, %ctaid.x;
	mov.u32 	%r11, %tid.y;
	mov.u32 	%r12, %tid.x;
	mad.lo.s32 	%r13, %r10, %r9, %r11;
	mad.lo.s32 	%r14, %r13, %r8, %r12;
	add.s32 	%r15, %r7, %r14;
	div.s32 	%r1, %r15, %r5;
	mul.lo.s32 	%r16, %r1, %r5;
	sub.s32 	%r2, %r15, %r16;
	setp.ge.s32 	%p1, %r1, %r4;
	setp.lt.s32 	%p2, %r5, 0;
	setp.ge.s32 	%p3, %r14, %r6;
	or.pred  	%p4, %p1, %p3;
	or.pred  	%p5, %p4, %p2;
	@%p5 bra 	$L__BB0_10;
	setp.lt.s32 	%p6, %r1, 1;
	mov.f32 	%f20, 0f00000000;
	@%p6 bra 	$L__BB0_3;
	add.s32 	%r17, %r1, -1;
	mad.lo.s32 	%r18, %r17, %r5, %r2;
	mul.wide.s32 	%rd7, %r18, 4;
	add.s64 	%rd8, %rd1, %rd7;
	ld.global.f32 	%f20, [%rd8];
$L__BB0_3:
	mad.lo.s32 	%r3, %r1, %r5, %r2;
	mul.wide.s32 	%rd9, %r3, 4;
	add.s64 	%rd2, %rd1, %rd9;
	ld.global.f32 	%f3, [%rd2];
	add.s32 	%r19, %r4, -1;
	setp.ge.s32 	%p7, %r1, %r19;
	mov.f32 	%f21, 0f00000000;
	@%p7 bra 	$L__BB0_5;
	mul.wide.u32 	%rd10, %r5, 4;
	add.s64 	%rd11, %rd2, %rd10;
	ld.global.f32 	%f21, [%rd11];
$L__BB0_5:
	setp.lt.s32 	%p8, %r2, 2;
	cvta.to.global.u64 	%rd12, %rd4;
	add.s64 	%rd3, %rd12, %rd9;
	@%p8 bra 	$L__BB0_7;
	ld.global.f32 	%f23, [%rd3+-8];
	bra.uni 	$L__BB0_8;
$L__BB0_7:
	setp.ne.s32 	%p9, %r2, 1;
	mov.f32 	%f23, 0f00000000;
	mov.f32 	%f24, %f23;
	@%p9 bra 	$L__BB0_9;
$L__BB0_8:
	ld.global.f32 	%f24, [%rd3+-4];
$L__BB0_9:
	ld.global.f32 	%f14, [%rd3];
	add.f32 	%f15, %f20, %f3;
	add.f32 	%f16, %f15, %f21;
	sub.f32 	%f17, %f16, %f23;
	sub.f32 	%f18, %f17, %f24;
	sub.f32 	%f19, %f18, %f14;
	cvta.to.global.u64 	%rd14, %rd5;
	add.s64 	%rd16, %rd14, %rd9;
	st.global.f32 	[%rd16], %f19;
$L__BB0_10:
	ret;

}


// ===== COMPILED SASS (sm_100) =====

	.target	sm_100

	.elftype	@"ET_EXEC"


//--------------------- .note.nv.tkinfo           --------------------------
	.section	.note.nv.tkinfo,"",@"SHT_NOTE"
	.sectionflags	@"SHF_NOTE_NV_TKINFO"
	.tkinfo
        /*0018*/ 	.word	0x00000002
        /*0030*/ 	.string	""
        /*0030*/ 	.string	"ptxas"
        /*0030*/ 	.string	"Cuda compilation tools, release 13.0, V13.0.88"
        /*0030*/ 	.string	"Build cuda_13.0.r13.0/compiler.36424714_0"
        /*0030*/ 	.string	"-arch sm_100 -m 64 "



//--------------------- .note.nv.cuinfo           --------------------------
	.section	.note.nv.cuinfo,"",@"SHT_NOTE"
	.sectionflags	@"SHF_NOTE_NV_CUINFO"
        /*0018*/ 	.short	0x0002
        /*001a*/ 	.short	0x0064
        /*001c*/ 	.short	0x0082
	.zero		2


//--------------------- .nv.info                  --------------------------
	.section	.nv.info,"",@"SHT_CUDA_INFO"
	.align	4


	//----- nvinfo : EIATTR_REGCOUNT
	.align		4
        /*0000*/ 	.byte	0x04, 0x2f
        /*0002*/ 	.short	(.L_1 - .L_0)
	.align		4
.L_0:
        /*0004*/ 	.word	index@(_Z8f_siggenPfS_S_iiii)
        /*0008*/ 	.word	0x00000012


	//----- nvinfo : EIATTR_FRAME_SIZE
	.align		4
.L_1:
        /*000c*/ 	.byte	0x04, 0x11
        /*000e*/ 	.short	(.L_3 - .L_2)
	.align		4
.L_2:
        /*0010*/ 	.word	index@(_Z8f_siggenPfS_S_iiii)
        /*0014*/ 	.word	0x00000000


	//----- nvinfo : EIATTR_MIN_STACK_SIZE
	.align		4
.L_3:
        /*0018*/ 	.byte	0x04, 0x12
        /*001a*/ 	.short	(.L_5 - .L_4)
	.align		4
.L_4:
        /*001c*/ 	.word	index@(_Z8f_siggenPfS_S_iiii)
        /*0020*/ 	.word	0x00000000
.L_5:


//--------------------- .nv.compat                --------------------------
	.section	.nv.compat,"",@"SHT_CUDA_COMPAT_INFO"
	.align	4
        /*0000*/ 	.byte	0x02, 0x09, 0x00, 0x00, 0x02, 0x02, 0x01, 0x00, 0x02, 0x05, 0x05, 0x00, 0x03, 0x07, 0x01, 0x01
        /*0010*/ 	.byte	0x02, 0x03, 0x00, 0x00, 0x02, 0x06, 0x01, 0x00, 0x04, 0x0b, 0x08, 0x00, 0x09, 0x00, 0x00, 0x00
        /*0020*/ 	.byte	0x00, 0x00, 0x00, 0x00


//--------------------- .nv.info._Z8f_siggenPfS_S_iiii --------------------------
	.section	.nv.info._Z8f_siggenPfS_S_iiii,"",@"SHT_CUDA_INFO"
	.sectionflags	@""
	.align	4


	//----- nvinfo : EIATTR_CUDA_API_VERSION
	.align		4
        /*0000*/ 	.byte	0x04, 0x37
        /*0002*/ 	.short	(.L_7 - .L_6)
.L_6:
        /*0004*/ 	.word	0x00000082


	//----- nvinfo : EIATTR_KPARAM_INFO
	.align		4
.L_7:
        /*0008*/ 	.byte	0x04, 0x17
        /*000a*/ 	.short	(.L_9 - .L_8)
.L_8:
        /*000c*/ 	.word	0x00000000
        /*0010*/ 	.short	0x0006
        /*0012*/ 	.short	0x0024
        /*0014*/ 	.byte	0x00, 0xf0, 0x11, 0x00


	//----- nvinfo : EIATTR_KPARAM_INFO
	.align		4
.L_9:
        /*0018*/ 	.byte	0x04, 0x17
        /*001a*/ 	.short	(.L_11 - .L_10)
.L_10:
        /*001c*/ 	.word	0x00000000
        /*0020*/ 	.short	0x0005
        /*0022*/ 	.short	0x0020
        /*0024*/ 	.byte	0x00, 0xf0, 0x11, 0x00


	//----- nvinfo : EIATTR_KPARAM_INFO
	.align		4
.L_11:
        /*0028*/ 	.byte	0x04, 0x17
        /*002a*/ 	.short	(.L_13 - .L_12)
.L_12:
        /*002c*/ 	.word	0x00000000
        /*0030*/ 	.short	0x0004
        /*0032*/ 	.short	0x001c
        /*0034*/ 	.byte	0x00, 0xf0, 0x11, 0x00


	//----- nvinfo : EIATTR_KPARAM_INFO
	.align		4
.L_13:
        /*0038*/ 	.byte	0x04, 0x17
        /*003a*/ 	.short	(.L_15 - .L_14)
.L_14:
        /*003c*/ 	.word	0x00000000
        /*0040*/ 	.short	0x0003
        /*0042*/ 	.short	0x0018
        /*0044*/ 	.byte	0x00, 0xf0, 0x11, 0x00


	//----- nvinfo : EIATTR_KPARAM_INFO
	.align		4
.L_15:
        /*0048*/ 	.byte	0x04, 0x17
        /*004a*/ 	.short	(.L_17 - .L_16)
.L_16:
        /*004c*/ 	.word	0x00000000
        /*0050*/ 	.short	0x0002
        /*0052*/ 	.short	0x0010
        /*0054*/ 	.byte	0x00, 0xf5, 0x21, 0x00


	//----- nvinfo : EIATTR_KPARAM_INFO
	.align		4
.L_17:
        /*0058*/ 	.byte	0x04, 0x17
        /*005a*/ 	.short	(.L_19 - .L_18)
.L_18:
        /*005c*/ 	.word	0x00000000
        /*0060*/ 	.short	0x0001
        /*0062*/ 	.short	0x0008
        /*0064*/ 	.byte	0x00, 0xf5, 0x21, 0x00


	//----- nvinfo : EIATTR_KPARAM_INFO
	.align		4
.L_19:
        /*0068*/ 	.byte	0x04, 0x17
        /*006a*/ 	.short	(.L_21 - .L_20)
.L_20:
        /*006c*/ 	.word	0x00000000
        /*0070*/ 	.short	0x0000
        /*0072*/ 	.short	0x0000
        /*0074*/ 	.byte	0x00, 0xf5, 0x21, 0x00


	//----- nvinfo : EIATTR_SPARSE_MMA_MASK
	.align		4
.L_21:
        /*0078*/ 	.byte	0x03, 0x50
        /*007a*/ 	.short	0x0000


	//----- nvinfo : EIATTR_MAXREG_COUNT
	.align		4
        /*007c*/ 	.byte	0x03, 0x1b
        /*007e*/ 	.short	0x00ff


	//----- nvinfo : EIATTR_MERCURY_ISA_VERSION
	.align		4
        /*0080*/ 	.byte	0x03, 0x5f
        /*0082*/ 	.short	0x0101


	//----- nvinfo : EIATTR_VRC_CTA_INIT_COUNT
	.align		4
        /*0084*/ 	.byte	0x02, 0x4a
	.zero		1
	.zero		1


	//----- nvinfo : EIATTR_EXIT_INSTR_OFFSETS
	.align		4
        /*0088*/ 	.byte	0x04, 0x1c
        /*008a*/ 	.short	(.L_23 - .L_22)


	//   ....[0]....
.L_22:
        /*008c*/ 	.word	0x00000290


	//   ....[1]....
        /*0090*/ 	.word	0x00000550


	//----- nvinfo : EIATTR_CRS_STACK_SIZE
	.align		4
.L_23:
        /*0094*/ 	.byte	0x04, 0x1e
        /*0096*/ 	.short	(.L_25 - .L_24)
.L_24:
        /*0098*/ 	.word	0x00000000


	//----- nvinfo : EIATTR_CBANK_PARAM_SIZE
	.align		4
.L_25:
        /*009c*/ 	.byte	0x03, 0x19
        /*009e*/ 	.short	0x0028


	//----- nvinfo : EIATTR_PARAM_CBANK
	.align		4
        /*00a0*/ 	.byte	0x04, 0x0a
        /*00a2*/ 	.short	(.L_27 - .L_26)
	.align		4
.L_26:
        /*00a4*/ 	.word	index@(.nv.constant0._Z8f_siggenPfS_S_iiii)
        /*00a8*/ 	.short	0x0380
        /*00aa*/ 	.short	0x0028


	//----- nvinfo : EIATTR_SW_WAR
	.align		4
.L_27:
        /*00ac*/ 	.byte	0x04, 0x36
        /*00ae*/ 	.short	(.L_29 - .L_28)
.L_28:
        /*00b0*/ 	.word	0x00000008
.L_29:


//--------------------- .nv.callgraph             --------------------------
	.section	.nv.callgraph,"",@"SHT_CUDA_CALLGRAPH"
	.align	4
	.sectionentsize	8
	.align		4
        /*0000*/ 	.word	0x00000000
	.align		4
        /*0004*/ 	.word	0xffffffff
	.align		4
        /*0008*/ 	.word	0x00000000
	.align		4
        /*000c*/ 	.word	0xfffffffe
	.align		4
        /*0010*/ 	.word	0x00000000
	.align		4
        /*0014*/ 	.word	0xfffffffd
	.align		4
        /*0018*/ 	.word	0x00000000
	.align		4
        /*001c*/ 	.word	0xfffffffc


//--------------------- .text._Z8f_siggenPfS_S_iiii --------------------------
	.section	.text._Z8f_siggenPfS_S_iiii,"ax",@progbits
	.align	128
        .global         _Z8f_siggenPfS_S_iiii
        .type           _Z8f_siggenPfS_S_iiii,@function
        .size           _Z8f_siggenPfS_S_iiii,(.L_x_5 - _Z8f_siggenPfS_S_iiii)
        .other          _Z8f_siggenPfS_S_iiii,@"STO_CUDA_ENTRY STV_DEFAULT"
_Z8f_siggenPfS_S_iiii:
.text._Z8f_siggenPfS_S_iiii:
[----:B------:R-:W-:Y:S08]  /*0000*/  LDC R1, c[0x0][0x37c] ;  /* 0x0000df00ff017b82 */ /* 0x000ff00000000800 */
[----:B------:R-:W0:Y:S01]  /*0010*/  LDC R0, c[0x0][0x39c] ;  /* 0x0000e700ff007b82 */ /* 0x000e220000000800 */
[----:B------:R-:W1:Y:S01]  /*0020*/  S2R R2, SR_CTAID.X ;  /* 0x0000000000027919 */ /* 0x000e620000002500 */
[----:B------:R-:W2:Y:S01]  /*0030*/  LDCU UR4, c[0x0][0x360] ;  /* 0x00006c00ff0477ac */ /* 0x000ea20008000800 */
[----:B------:R-:W1:Y:S01]  /*0040*/  S2R R7, SR_TID.Y ;  /* 0x0000000000077919 */ /* 0x000e620000002200 */
[----:B------:R-:W1:Y:S01]  /*0050*/  LDCU UR5, c[0x0][0x364] ;  /* 0x00006c80ff0577ac */ /* 0x000e620008000800 */
[----:B------:R-:W2:Y:S01]  /*0060*/  S2R R9, SR_TID.X ;  /* 0x0000000000097919 */ /* 0x000ea20000002100 */
[----:B------:R-:W3:Y:S01]  /*0070*/  LDCU UR6, c[0x0][0x3a4] ;  /* 0x00007480ff0677ac */ /* 0x000ee20008000800 */
[----:B0-----:R-:W-:-:S04]  /*0080*/  IABS R6, R0 ;  /* 0x0000000000067213 */ /* 0x001fc80000000000 */
[----:B------:R-:W0:Y:S01]  /*0090*/  I2F.RP R5, R6 ;  /* 0x0000000600057306 */ /* 0x000e220000209400 */
[----:B-1----:R-:W-:Y:S01]  /*00a0*/  IMAD R2, R2, UR5, R7 ;  /* 0x0000000502027c24 */ /* 0x002fe2000f8e0207 */
[----:B------:R-:W1:Y:S03]  /*00b0*/  LDCU UR5, c[0x0][0x3a0] ;  /* 0x00007400ff0577ac */ /* 0x000e660008000800 */
[----:B--2---:R-:W-:Y:S01]  /*00c0*/  IMAD R4, R2, UR4, R9 ;  /* 0x0000000402047c24 */ /* 0x004fe2000f8e0209 */
[----:B------:R-:W2:Y:S02]  /*00d0*/  LDCU UR4, c[0x0][0x398] ;  /* 0x00007300ff0477ac */ /* 0x000ea40008000800 */
[----:B0-----:R-:W0:Y:S01]  /*00e0*/  MUFU.RCP R5, R5 ;  /* 0x0000000500057308 */ /* 0x001e220000001000 */
[----:B------:R-:W-:Y:S01]  /*00f0*/  IMAD.MOV.U32 R2, RZ, RZ, RZ ;  /* 0x000000ffff027224 */ /* 0x000fe200078e00ff */
[----:B0-----:R-:W-:-:S02]  /*0100*/  IADD3 R3, PT, PT, R5, 0xffffffe, RZ ;  /* 0x0ffffffe05037810 */ /* 0x001fc40007ffe0ff */
[----:B---3--:R-:W-:-:S04]  /*0110*/  IADD3 R5, PT, PT, R4, UR6, RZ ;  /* 0x0000000604057c10 */ /* 0x008fc8000fffe0ff */
[----:B------:R-:W0:Y:S01]  /*0120*/  F2I.FTZ.U32.TRUNC.NTZ R3, R3 ;  /* 0x0000000300037305 */ /* 0x000e22000021f000 */
[----:B------:R-:W-:Y:S01]  /*0130*/  IABS R8, R5 ;  /* 0x0000000500087213 */ /* 0x000fe20000000000 */
[----:B0-----:R-:W-:-:S04]  /*0140*/  IMAD.MOV R7, RZ, RZ, -R3 ;  /* 0x000000ffff077224 */ /* 0x001fc800078e0a03 */
[----:B------:R-:W-:-:S04]  /*0150*/  IMAD R7, R7, R6, RZ ;  /* 0x0000000607077224 */ /* 0x000fc800078e02ff */
[----:B------:R-:W-:Y:S01]  /*0160*/  IMAD.HI.U32 R2, R3, R7, R2 ;  /* 0x0000000703027227 */ /* 0x000fe200078e0002 */
[----:B------:R-:W-:-:S05]  /*0170*/  MOV R3, R8 ;  /* 0x0000000800037202 */ /* 0x000fca0000000f00 */
[----:B------:R-:W-:-:S04]  /*0180*/  IMAD.HI.U32 R2, R2, R3, RZ ;  /* 0x0000000302027227 */ /* 0x000fc800078e00ff */
[----:B------:R-:W-:-:S04]  /*0190*/  IMAD.MOV R7, RZ, RZ, -R2 ;  /* 0x000000ffff077224 */ /* 0x000fc800078e0a02 */
[----:B------:R-:W-:-:S05]  /*01a0*/  IMAD R3, R6, R7, R3 ;  /* 0x0000000706037224 */ /* 0x000fca00078e0203 */
[----:B------:R-:W-:-:S13]  /*01b0*/  ISETP.GT.U32.AND P1, PT, R6, R3, PT ;  /* 0x000000030600720c */ /* 0x000fda0003f24070 */
[-C--:B------:R-:W-:Y:S02]  /*01c0*/  @!P1 IADD3 R3, PT, PT, R3, -R6.reuse, RZ ;  /* 0x8000000603039210 */ /* 0x080fe40007ffe0ff */
[----:B------:R-:W-:Y:S02]  /*01d0*/  @!P1 IADD3 R2, PT, PT, R2, 0x1, RZ ;  /* 0x0000000102029810 */ /* 0x000fe40007ffe0ff */
[----:B------:R-:W-:Y:S02]  /*01e0*/  ISETP.GE.U32.AND P0, PT, R3, R6, PT ;  /* 0x000000060300720c */ /* 0x000fe40003f06070 */
[----:B------:R-:W-:Y:S02]  /*01f0*/  LOP3.LUT R3, R5, R0, RZ, 0x3c, !PT ;  /* 0x0000000005037212 */ /* 0x000fe400078e3cff */
[----:B------:R-:W-:Y:S02]  /*0200*/  ISETP.NE.AND P1, PT, R0, RZ, PT ;  /* 0x000000ff0000720c */ /* 0x000fe40003f25270 */
[----:B------:R-:W-:-:S07]  /*0210*/  ISETP.GE.AND P2, PT, R3, RZ, PT ;  /* 0x000000ff0300720c */ /* 0x000fce0003f46270 */
[----:B------:R-:W-:Y:S01]  /*0220*/  @P0 VIADD R2, R2, 0x1 ;  /* 0x0000000102020836 */ /* 0x000fe20000000000 */
[----:B-1----:R-:W-:-:S04]  /*0230*/  ISETP.GE.AND P0, PT, R4, UR5, PT ;  /* 0x0000000504007c0c */ /* 0x002fc8000bf06270 */
[----:B------:R-:W-:-:S04]  /*0240*/  MOV R9, R2 ;  /* 0x0000000200097202 */ /* 0x000fc80000000f00 */
[----:B------:R-:W-:Y:S02]  /*0250*/  @!P2 IADD3 R9, PT, PT, -R9, RZ, RZ ;  /* 0x000000ff0909a210 */ /* 0x000fe40007ffe1ff */
[----:B------:R-:W-:-:S04]  /*0260*/  @!P1 LOP3.LUT R9, RZ, R0, RZ, 0x33, !PT ;  /* 0x00000000ff099212 */ /* 0x000fc800078e33ff */
[----:B--2---:R-:W-:-:S04]  /*0270*/  ISETP.GE.OR P0, PT, R9, UR4, P0 ;  /* 0x0000000409007c0c */ /* 0x004fc80008706670 */
[----:B------:R-:W-:-:S13]  /*0280*/  ISETP.LT.OR P0, PT, R0, RZ, P0 ;  /* 0x000000ff0000720c */ /* 0x000fda0000701670 */
[----:B------:R-:W-:Y:S05]  /*0290*/  @P0 EXIT ;  /* 0x000000000000094d */ /* 0x000fea0003800000 */
[----:B------:R-:W0:Y:S01]  /*02a0*/  LDC.64 R6, c[0x0][0x380] ;  /* 0x0000e000ff067b82 */ /* 0x000e220000000a00 */
[C---:B------:R-:W-:Y:S01]  /*02b0*/  ISETP.GE.AND P0, PT, R9.reuse, 0x1, PT ;  /* 0x000000010900780c */ /* 0x040fe20003f06270 */
[----:B------:R-:W-:Y:S01]  /*02c0*/  IMAD.MOV R4, RZ, RZ, -R9 ;  /* 0x000000ffff047224 */ /* 0x000fe200078e0a09 */
[----:B------:R-:W-:Y:S01]  /*02d0*/  UIADD3 UR4, UPT, UPT, UR4, -0x1, URZ ;  /* 0xffffffff04047890 */ /* 0x000fe2000fffe0ff */
[----:B------:R-:W1:Y:S02]  /*02e0*/  LDCU.64 UR6, c[0x0][0x358] ;  /* 0x00006b00ff0677ac */ /* 0x000e640008000a00 */
[----:B------:R-:W-:Y:S02]  /*02f0*/  IMAD R15, R0, R4, R5 ;  /* 0x00000004000f7224 */ /* 0x000fe400078e0205 */
[----:B------:R-:W-:Y:S01]  /*0300*/  HFMA2 R4, -RZ, RZ, 0, 0 ;  /* 0x00000000ff047431 */ /* 0x000fe200000001ff */
[----:B------:R-:W2:Y:S01]  /*0310*/  LDC.64 R2, c[0x0][0x388] ;  /* 0x0000e200ff027b82 */ /* 0x000ea20000000a00 */
[C---:B------:R-:W-:Y:S01]  /*0320*/  ISETP.GE.AND P1, PT, R9.reuse, UR4, PT ;  /* 0x0000000409007c0c */ /* 0x040fe2000bf26270 */
[----:B------:R-:W-:Y:S01]  /*0330*/  IMAD R5, R9, R0, R15 ;  /* 0x0000000009057224 */ /* 0x000fe200078e020f */
[----:B------:R-:W-:-:S02]  /*0340*/  ISETP.GE.AND P2, PT, R15, 0x2, PT ;  /* 0x000000020f00780c */ /* 0x000fc40003f46270 */
[----:B------:R-:W-:-:S05]  /*0350*/  @P0 IADD3 R9, PT, PT, R9, -0x1, RZ ;  /* 0xffffffff09090810 */ /* 0x000fca0007ffe0ff */
[----:B------:R-:W-:Y:S02]  /*0360*/  @P0 IMAD R9, R9, R0, R15 ;  /* 0x0000000009090224 */ /* 0x000fe400078e020f */
[----:B0-----:R-:W-:-:S04]  /*0370*/  IMAD.WIDE R10, R5, 0x4, R6 ;  /* 0x00000004050a7825 */ /* 0x001fc800078e0206 */
[----:B------:R-:W-:-:S04]  /*0380*/  @P0 IMAD.WIDE R6, R9, 0x4, R6 ;  /* 0x0000000409060825 */ /* 0x000fc800078e0206 */
[----:B------:R-:W-:Y:S02]  /*0390*/  @!P1 IMAD.WIDE.U32 R8, R0, 0x4, R10 ;  /* 0x0000000400089825 */ /* 0x000fe400078e000a */
[----:B-1----:R0:W5:Y:S02]  /*03a0*/  LDG.E R11, desc[UR6][R10.64] ;  /* 0x000000060a0b7981 */ /* 0x002164000c1e1900 */
[----:B------:R-:W-:Y:S02]  /*03b0*/  IMAD.MOV.U32 R0, RZ, RZ, RZ ;  /* 0x000000ffff007224 */ /* 0x000fe400078e00ff */
[----:B--2---:R-:W-:Y:S01]  /*03c0*/  IMAD.WIDE R12, R5, 0x4, R2 ;  /* 0x00000004050c7825 */ /* 0x004fe200078e0202 */
[----:B------:R0:W5:Y:S04]  /*03d0*/  @!P1 LDG.E R4, desc[UR6][R8.64] ;  /* 0x0000000608049981 */ /* 0x000168000c1e1900 */
[----:B------:R0:W5:Y:S04]  /*03e0*/  @P0 LDG.E R0, desc[UR6][R6.64] ;  /* 0x0000000606000981 */ /* 0x000168000c1e1900 */
[----:B------:R0:W5:Y:S01]  /*03f0*/  @P2 LDG.E R14, desc[UR6][R12.64+-0x8] ;  /* 0xfffff8060c0e2981 */ /* 0x000162000c1e1900 */
[----:B------:R-:W-:Y:S04]  /*0400*/  BSSY.RECONVERGENT B0, `(.L_x_0) ;  /* 0x000000a000007945 */ /* 0x000fe80003800200 */
[----:B------:R-:W-:Y:S04]  /*0410*/  BSSY.RELIABLE B1, `(.L_x_1) ;  /* 0x0000007000017945 */ /* 0x000fe80003800100 */
[----:B------:R-:W-:Y:S05]  /*0420*/  @P2 BRA `(.L_x_2) ;  /* 0x0000000000142947 */ /* 0x000fea0003800000 */
[----:B------:R-:W-:Y:S02]  /*0430*/  ISETP.NE.AND P0, PT, R15, 0x1, PT ;  /* 0x000000010f00780c */ /* 0x000fe40003f05270 */
[----:B-----5:R-:W-:Y:S02]  /*0440*/  MOV R14, RZ ;  /* 0x000000ff000e7202 */ /* 0x020fe40000000f00 */
[----:B0-----:R-:W-:-:S09]  /*0450*/  MOV R6, RZ ;  /* 0x000000ff00067202 */ /* 0x001fd20000000f00 */
[----:B------:R-:W-:Y:S05]  /*0460*/  @P0 BREAK.RELIABLE B1 ;  /* 0x0000000000010942 */ /* 0x000fea0003800100 */
[----:B------:R-:W-:Y:S05]  /*0470*/  @P0 BRA `(.L_x_3) ;  /* 0x0000000000080947 */ /* 0x000fea0003800000 */
.L_x_2:
[----:B------:R-:W-:Y:S05]  /*0480*/  BSYNC.RELIABLE B1 ;  /* 0x0000000000017941 */ /* 0x000fea0003800100 */
.L_x_1:
[----:B0-----:R0:W5:Y:S02]  /*0490*/  LDG.E R6, desc[UR6][R12.64+-0x4] ;  /* 0xfffffc060c067981 */ /* 0x001164000c1e1900 */
.L_x_3:
[----:B------:R-:W-:Y:S05]  /*04a0*/  BSYNC.RECONVERGENT B0 ;  /* 0x0000000000007941 */ /* 0x000fea0003800200 */
.L_x_0:
[----:B------:R-:W-:Y:S05]  /*04b0*/  WARPSYNC.ALL ;  /* 0x0000000000007948 */ /* 0x000fea0003800000 */
[----:B0-----:R-:W2:Y:S01]  /*04c0*/  LDG.E R12, desc[UR6][R12.64] ;  /* 0x000000060c0c7981 */ /* 0x001ea2000c1e1900 */
[----:B------:R-:W0:Y:S01]  /*04d0*/  LDC.64 R2, c[0x0][0x390] ;  /* 0x0000e400ff027b82 */ /* 0x000e220000000a00 */
[----:B-----5:R-:W-:-:S04]  /*04e0*/  FADD R7, R11, R0 ;  /* 0x000000000b077221 */ /* 0x020fc80000000000 */
[----:B------:R-:W-:-:S04]  /*04f0*/  FADD R7, R7, R4 ;  /* 0x0000000407077221 */ /* 0x000fc80000000000 */
[----:B------:R-:W-:-:S04]  /*0500*/  FADD R7, R7, -R14 ;  /* 0x8000000e07077221 */ /* 0x000fc80000000000 */
[----:B------:R-:W-:Y:S01]  /*0510*/  FADD R7, R7, -R6 ;  /* 0x8000000607077221 */ /* 0x000fe20000000000 */
[----:B0-----:R-:W-:-:S04]  /*0520*/  IMAD.WIDE R2, R5, 0x4, R2 ;  /* 0x0000000405027825 */ /* 0x001fc800078e0202 */
[----:B--2---:R-:W-:-:S05]  /*0530*/  FADD R7, -R12, R7 ;  /* 0x000000070c077221 */ /* 0x004fca0000000100 */
[----:B------:R-:W-:Y:S01]  /*0540*/  STG.E desc[UR6][R2.64], R7 ;  /* 0x0000000702007986 */ /* 0x000fe2000c101906 */
[----:B------:R-:W-:Y:S05]  /*0550*/  EXIT ;  /* 0x000000000000794d */ /* 0x000fea0003800000 */
.L_x_4:
[----:B------:R-:W-:-:S00]  /*0560*/  BRA `(.L_x_4) ;  /* 0xfffffffc00fc7947 */ /* 0x000fc0000383ffff */
[----:B------:R-:W-:-:S00]  /*0570*/  NOP ;  /* 0x0000000000007918 */ /* 0x000fc00000000000 */
        /* <DEDUP_REMOVED lines=8> */
.L_x_5:


//--------------------- .nv.shared.reserved.0     --------------------------
	.section	.nv.shared.reserved.0,"aw",@nobits
	.weak		__nv_reservedSMEM_offset_0_alias
	.size		__nv_reservedSMEM_offset_0_alias, 0, 64
	.other		__nv_reservedSMEM_offset_0_alias,@"STO_CUDA_RESERVED_SHARED STV_DEFAULT"
__nv_reservedSMEM_offset_0_alias:
	.zero		0
	.zero		64


//--------------------- .nv.constant0._Z8f_siggenPfS_S_iiii --------------------------
	.section	.nv.constant0._Z8f_siggenPfS_S_iiii,"a",@progbits
	.sectionflags	@""
	.align	4
.nv.constant0._Z8f_siggenPfS_S_iiii:
	.zero		936


//--------------------- SYMBOLS --------------------------

	.type		.nv.reservedSmem.offset0,@object
	.size		.nv.reservedSmem.offset0,0x4
